//
// Generated by NVIDIA NVVM Compiler
//
// Compiler Build ID: CL-36424714
// Cuda compilation tools, release 13.0, V13.0.88
// Based on NVVM 20.0.0
//

.version 9.0
.target sm_100
.address_size 64

	// .globl	_Z6threadPii
.extern .func  (.param .b32 func_retval0) vprintf
(
	.param .b64 vprintf_param_0,
	.param .b64 vprintf_param_1
)
;
.global .align 1 .b8 $str[27] = {71, 108, 111, 98, 97, 108, 32, 73, 100, 120, 58, 32, 37, 100, 44, 32, 86, 97, 108, 117, 101, 58, 32, 37, 100, 10};
.global .align 1 .b8 $str$1[29] = {84, 104, 114, 101, 97, 100, 32, 73, 100, 58, 32, 37, 100, 44, 32, 66, 108, 111, 99, 107, 32, 73, 100, 58, 32, 37, 100, 10};

.visible .entry _Z6threadPii(
	.param .u64 .ptr .align 1 _Z6threadPii_param_0,
	.param .u32 _Z6threadPii_param_1
)
{
	.local .align 8 .b8 	__local_depot0[8];
	.reg .b64 	%SP;
	.reg .b64 	%SPL;
	.reg .pred 	%p<2>;
	.reg .b32 	%r<11>;
	.reg .b64 	%rd<11>;

	mov.u64 	%SPL, __local_depot0;
	cvta.local.u64 	%SP, %SPL;
	ld.param.u64 	%rd1, [_Z6threadPii_param_0];
	ld.param.u32 	%r4, [_Z6threadPii_param_1];
	mov.u32 	%r1, %ctaid.x;
	mov.u32 	%r5, %ntid.x;
	mov.u32 	%r2, %tid.x;
	mad.lo.s32 	%r3, %r1, %r5, %r2;
	setp.ge.s32 	%p1, %r3, %r4;
	@%p1 bra 	$L__BB0_2;
	add.u64 	%rd2, %SP, 0;
	add.u64 	%rd3, %SPL, 0;
	cvta.to.global.u64 	%rd4, %rd1;
	mul.wide.s32 	%rd5, %r3, 4;
	add.s64 	%rd6, %rd4, %rd5;
	ld.global.u32 	%r6, [%rd6];
	st.local.v2.u32 	[%rd3], {%r3, %r6};
	mov.u64 	%rd7, $str;
	cvta.global.u64 	%rd8, %rd7;
	{ // callseq 0, 0
	.param .b64 param0;
	st.param.b64 	[param0], %rd8;
	.param .b64 param1;
	st.param.b64 	[param1], %rd2;
	.param .b32 retval0;
	call.uni (retval0), 
	vprintf, 
	(
	param0, 
	param1
	);
	ld.param.b32 	%r7, [retval0];
	} // callseq 0
	st.local.v2.u32 	[%rd3], {%r2, %r1};
	mov.u64 	%rd9, $str$1;
	cvta.global.u64 	%rd10, %rd9;
	{ // callseq 1, 0
	.param .b64 param0;
	st.param.b64 	[param0], %rd10;
	.param .b64 param1;
	st.param.b64 	[param1], %rd2;
	.param .b32 retval0;
	call.uni (retval0), 
	vprintf, 
	(
	param0, 
	param1
	);
	ld.param.b32 	%r9, [retval0];
	} // callseq 1
$L__BB0_2:
	ret;

}


// ===== COMPILED SASS (sm_100) =====

	.target	sm_100

	.elftype	@"ET_EXEC"


//--------------------- .note.nv.tkinfo           --------------------------
	.section	.note.nv.tkinfo,"",@"SHT_NOTE"
	.sectionflags	@"SHF_NOTE_NV_TKINFO"
	.tkinfo
        /*0018*/ 	.word	0x00000002
        /*0030*/ 	.string	""
        /*0030*/ 	.string	"ptxas"
        /*0030*/ 	.string	"Cuda compilation tools, release 13.0, V13.0.88"
        /*0030*/ 	.string	"Build cuda_13.0.r13.0/compiler.36424714_0"
        /*0030*/ 	.string	"-arch sm_100 -m 64 "



//--------------------- .note.nv.cuinfo           --------------------------
	.section	.note.nv.cuinfo,"",@"SHT_NOTE"
	.sectionflags	@"SHF_NOTE_NV_CUINFO"
        /*0018*/ 	.short	0x0002
        /*001a*/ 	.short	0x0064
        /*001c*/ 	.short	0x0082
	.zero		2


//--------------------- .nv.info                  --------------------------
	.section	.nv.info,"",@"SHT_CUDA_INFO"
	.align	4


	//----- nvinfo : EIATTR_REGCOUNT
	.align		4
        /*0000*/ 	.byte	0x04, 0x2f
        /*0002*/ 	.short	(.L_3 - .L_2)
	.align		4
.L_2:
        /*0004*/ 	.word	index@(_Z6threadPii)
        /*0008*/ 	.word	0x00000018


	//----- nvinfo : EIATTR_FRAME_SIZE
	.align		4
.L_3:
        /*000c*/ 	.byte	0x04, 0x11
        /*000e*/ 	.short	(.L_5 - .L_4)
	.align		4
.L_4:
        /*0010*/ 	.word	index@(_Z6threadPii)
        /*0014*/ 	.word	0x00000008


	//----- nvinfo : EIATTR_MIN_STACK_SIZE
	.align		4
.L_5:
        /*0018*/ 	.byte	0x04, 0x12
        /*001a*/ 	.short	(.L_7 - .L_6)
	.align		4
.L_6:
        /*001c*/ 	.word	index@(_Z6threadPii)
        /*0020*/ 	.word	0x00000008
.L_7:


//--------------------- .nv.compat                --------------------------
	.section	.nv.compat,"",@"SHT_CUDA_COMPAT_INFO"
	.align	4
        /*0000*/ 	.byte	0x02, 0x09, 0x00, 0x00, 0x02, 0x02, 0x01, 0x00, 0x02, 0x05, 0x05, 0x00, 0x03, 0x07, 0x01, 0x01
        /*0010*/ 	.byte	0x02, 0x03, 0x00, 0x00, 0x02, 0x06, 0x01, 0x00, 0x04, 0x0b, 0x08, 0x00, 0x09, 0x00, 0x00, 0x00
        /*0020*/ 	.byte	0x00, 0x00, 0x00, 0x00


//--------------------- .nv.info._Z6threadPii     --------------------------
	.section	.nv.info._Z6threadPii,"",@"SHT_CUDA_INFO"
	.sectionflags	@""
	.align	4


	//----- nvinfo : EIATTR_CUDA_API_VERSION
	.align		4
        /*0000*/ 	.byte	0x04, 0x37
        /*0002*/ 	.short	(.L_9 - .L_8)
.L_8:
        /*0004*/ 	.word	0x00000082


	//----- nvinfo : EIATTR_KPARAM_INFO
	.align		4
.L_9:
        /*0008*/ 	.byte	0x04, 0x17
        /*000a*/ 	.short	(.L_11 - .L_10)
.L_10:
        /*000c*/ 	.word	0x00000000
        /*0010*/ 	.short	0x0001
        /*0012*/ 	.short	0x0008
        /*0014*/ 	.byte	0x00, 0xf0, 0x11, 0x00


	//----- nvinfo : EIATTR_KPARAM_INFO
	.align		4
.L_11:
        /*0018*/ 	.byte	0x04, 0x17
        /*001a*/ 	.short	(.L_13 - .L_12)
.L_12:
        /*001c*/ 	.word	0x00000000
        /*0020*/ 	.short	0x0000
        /*0022*/ 	.short	0x0000
        /*0024*/ 	.byte	0x00, 0xf5, 0x21, 0x00


	//----- nvinfo : EIATTR_SPARSE_MMA_MASK
	.align		4
.L_13:
        /*0028*/ 	.byte	0x03, 0x50
        /*002a*/ 	.short	0x0000


	//----- nvinfo : EIATTR_MAXREG_COUNT
	.align		4
        /*002c*/ 	.byte	0x03, 0x1b
        /*002e*/ 	.short	0x00ff


	//----- nvinfo : EIATTR_EXTERNS
	.align		4
        /*0030*/ 	.byte	0x04, 0x0f
        /*0032*/ 	.short	(.L_15 - .L_14)


	//   ....[0]....
	.align		4
.L_14:
        /*0034*/ 	.word	index@(vprintf)


	//----- nvinfo : EIATTR_MERCURY_ISA_VERSION
	.align		4
.L_15:
        /*0038*/ 	.byte	0x03, 0x5f
        /*003a*/ 	.short	0x0101


	//----- nvinfo : EIATTR_VRC_CTA_INIT_COUNT
	.align		4
        /*003c*/ 	.byte	0x02, 0x4a
	.zero		1
	.zero		1


	//----- nvinfo : EIATTR_SYSCALL_OFFSETS
	.align		4
        /*0040*/ 	.byte	0x04, 0x46
        /*0042*/ 	.short	(.L_17 - .L_16)


	//   ....[0]....
.L_16:
        /*0044*/ 	.word	0x000001a0


	//   ....[1]....
        /*0048*/ 	.word	0x00000230


	//----- nvinfo : EIATTR_EXIT_INSTR_OFFSETS
	.align		4
.L_17:
        /*004c*/ 	.byte	0x04, 0x1c
        /*004e*/ 	.short	(.L_19 - .L_18)


	//   ....[0]....
.L_18:
        /*0050*/ 	.word	0x000000c0


	//   ....[1]....
        /*0054*/ 	.word	0x00000240


	//----- nvinfo : EIATTR_CRS_STACK_SIZE
	.align		4
.L_19:
        /*0058*/ 	.byte	0x04, 0x1e
        /*005a*/ 	.short	(.L_21 - .L_20)
.L_20:
        /*005c*/ 	.word	0x00000000


	//----- nvinfo : EIATTR_CBANK_PARAM_SIZE
	.align		4
.L_21:
        /*0060*/ 	.byte	0x03, 0x19
        /*0062*/ 	.short	0x000c


	//----- nvinfo : EIATTR_PARAM_CBANK
	.align		4
        /*0064*/ 	.byte	0x04, 0x0a
        /*0066*/ 	.short	(.L_23 - .L_22)
	.align		4
.L_22:
        /*0068*/ 	.word	index@(.nv.constant0._Z6threadPii)
        /*006c*/ 	.short	0x0380
        /*006e*/ 	.short	0x000c


	//----- nvinfo : EIATTR_SW_WAR
	.align		4
.L_23:
        /*0070*/ 	.byte	0x04, 0x36
        /*0072*/ 	.short	(.L_25 - .L_24)
.L_24:
        /*0074*/ 	.word	0x00000008
.L_25:


//--------------------- .nv.callgraph             --------------------------
	.section	.nv.callgraph,"",@"SHT_CUDA_CALLGRAPH"
	.align	4
	.sectionentsize	8
	.align		4
        /*0000*/ 	.word	0x00000000
	.align		4
        /*0004*/ 	.word	0xffffffff
	.align		4
        /*0008*/ 	.word	index@(_Z6threadPii)
	.align		4
        /*000c*/ 	.word	index@(vprintf)
	.align		4
        /*0010*/ 	.word	0x00000000
	.align		4
        /*0014*/ 	.word	0xfffffffe
	.align		4
        /*0018*/ 	.word	0x00000000
	.align		4
        /*001c*/ 	.word	0xfffffffd
	.align		4
        /*0020*/ 	.word	0x00000000
	.align		4
        /*0024*/ 	.word	0xfffffffc


//--------------------- .nv.constant4             --------------------------
	.section	.nv.constant4,"a",@progbits
	.align	8
	.align		8
.nv.constant4:
        /*0000*/ 	.dword	vprintf
	.align		8
        /*0008*/ 	.dword	$str
	.align		8
        /*0010*/ 	.dword	$str$1


//--------------------- .text._Z6threadPii        --------------------------
	.section	.text._Z6threadPii,"ax",@progbits
	.align	128
        .global         _Z6threadPii
        .type           _Z6threadPii,@function
        .size           _Z6threadPii,(.L_x_3 - _Z6threadPii)
        .other          _Z6threadPii,@"STO_CUDA_ENTRY STV_DEFAULT"
_Z6threadPii:
.text._Z6threadPii:
[----:B------:R-:W0:Y:S01]  /*0000*/  LDC R1, c[0x0][0x37c] ;  /* 0x0000df00ff017b82 */ /* 0x000e220000000800 */
[----:B------:R-:W1:Y:S01]  /*0010*/  S2R R17, SR_CTAID.X ;  /* 0x0000000000117919 */ /* 0x000e620000002500 */
[----:B------:R-:W2:Y:S01]  /*0020*/  LDCU UR5, c[0x0][0x2fc] ;  /* 0x00005f80ff0577ac */ /* 0x000ea20008000800 */
[----:B0-----:R-:W-:Y:S01]  /*0030*/  VIADD R1, R1, 0xfffffff8 ;  /* 0xfffffff801017836 */ /* 0x001fe20000000000 */
[----:B------:R-:W1:Y:S01]  /*0040*/  S2R R16, SR_TID.X ;  /* 0x0000000000107919 */ /* 0x000e620000002100 */
[----:B------:R-:W1:Y:S01]  /*0050*/  LDCU UR6, c[0x0][0x360] ;  /* 0x00006c00ff0677ac */ /* 0x000e620008000800 */
[----:B------:R-:W0:Y:S01]  /*0060*/  LDCU UR7, c[0x0][0x388] ;  /* 0x00007100ff0777ac */ /* 0x000e220008000800 */
[----:B------:R-:W3:Y:S02]  /*0070*/  LDCU UR4, c[0x0][0x2f8] ;  /* 0x00005f00ff0477ac */ /* 0x000ee40008000800 */
[----:B---3--:R-:W-:Y:S01]  /*0080*/  IADD3 R18, P1, PT, R1, UR4, RZ ;  /* 0x0000000401127c10 */ /* 0x008fe2000ff3e0ff */
[----:B-1----:R-:W-:-:S04]  /*0090*/  IMAD R8, R17, UR6, R16 ;  /* 0x0000000611087c24 */ /* 0x002fc8000f8e0210 */
[----:B--2---:R-:W-:Y:S01]  /*00a0*/  IMAD.X R2, RZ, RZ, UR5, P1 ;  /* 0x00000005ff027e24 */ /* 0x004fe200088e06ff */
[----:B0-----:R-:W-:-:S13]  /*00b0*/  ISETP.GE.AND P0, PT, R8, UR7, PT ;  /* 0x0000000708007c0c */ /* 0x001fda000bf06270 */
[----:B------:R-:W-:Y:S05]  /*00c0*/  @P0 EXIT ;  /* 0x000000000000094d */ /* 0x000fea0003800000 */
[----:B------:R-:W0:Y:S01]  /*00d0*/  LDC.64 R10, c[0x0][0x380] ;  /* 0x0000e000ff0a7b82 */ /* 0x000e220000000a00 */
[----:B------:R-:W1:Y:S01]  /*00e0*/  LDCU.64 UR4, c[0x0][0x358] ;  /* 0x00006b00ff0477ac */ /* 0x000e620008000a00 */
[----:B0-----:R-:W-:-:S05]  /*00f0*/  IMAD.WIDE R10, R8, 0x4, R10 ;  /* 0x00000004080a7825 */ /* 0x001fca00078e020a */
[----:B-1----:R-:W2:Y:S01]  /*0100*/  LDG.E R9, desc[UR4][R10.64] ;  /* 0x000000040a097981 */ /* 0x002ea2000c1e1900 */
[----:B------:R-:W-:Y:S01]  /*0110*/  MOV R19, 0x0 ;  /* 0x0000000000137802 */ /* 0x000fe20000000f00 */
[----:B------:R-:W0:Y:S01]  /*0120*/  LDCU.64 UR4, c[0x4][0x8] ;  /* 0x01000100ff0477ac */ /* 0x000e220008000a00 */
[----:B------:R-:W-:Y:S01]  /*0130*/  MOV R6, R18 ;  /* 0x0000001200067202 */ /* 0x000fe20000000f00 */
[----:B------:R-:W-:Y:S01]  /*0140*/  IMAD.MOV.U32 R7, RZ, RZ, R2 ;  /* 0x000000ffff077224 */ /* 0x000fe200078e0002 */
[----:B------:R1:W3:Y:S01]  /*0150*/  LDC.64 R12, c[0x4][R19] ;  /* 0x01000000130c7b82 */ /* 0x0002e20000000a00 */
[----:B0-----:R-:W-:Y:S01]  /*0160*/  MOV R4, UR4 ;  /* 0x0000000400047c02 */ /* 0x001fe20008000f00 */
[----:B------:R-:W-:Y:S01]  /*0170*/  IMAD.U32 R5, RZ, RZ, UR5 ;  /* 0x00000005ff057e24 */ /* 0x000fe2000f8e00ff */
[----:B--23--:R1:W-:Y:S06]  /*0180*/  STL.64 [R1], R8 ;  /* 0x0000000801007387 */ /* 0x00c3ec0000100a00 */
[----:B------:R-:W-:-:S07]  /*0190*/  LEPC R20, `(.L_x_0) ;  /* 0x000000001014794e */ /* 0x000fce0000000000 */
[----:B-1----:R-:W-:Y:S05]  /*01a0*/  CALL.ABS.NOINC R12 ;  /* 0x000000000c007343 */ /* 0x002fea0003c00000 */
.L_x_0:
[----:B------:R0:W-:Y:S01]  /*01b0*/  STL.64 [R1], R16 ;  /* 0x0000001001007387 */ /* 0x0001e20000100a00 */
[----:B------:R0:W1:Y:S01]  /*01c0*/  LDC.64 R8, c[0x4][R19] ;  /* 0x0100000013087b82 */ /* 0x0000620000000a00 */
[----:B------:R-:W2:Y:S01]  /*01d0*/  LDCU.64 UR4, c[0x4][0x10] ;  /* 0x01000200ff0477ac */ /* 0x000ea20008000a00 */
[----:B------:R-:W-:Y:S01]  /*01e0*/  MOV R6, R18 ;  /* 0x0000001200067202 */ /* 0x000fe20000000f00 */
[----:B------:R-:W-:Y:S01]  /*01f0*/  IMAD.MOV.U32 R7, RZ, RZ, R2 ;  /* 0x000000ffff077224 */ /* 0x000fe200078e0002 */
[----:B--2---:R-:W-:Y:S01]  /*0200*/  MOV R4, UR4 ;  /* 0x0000000400047c02 */ /* 0x004fe20008000f00 */
[----:B0-----:R-:W-:-:S07]  /*0210*/  IMAD.U32 R5, RZ, RZ, UR5 ;  /* 0x00000005ff057e24 */ /* 0x001fce000f8e00ff */
[----:B------:R-:W-:-:S07]  /*0220*/  LEPC R20, `(.L_x_1) ;  /* 0x000000001014794e */ /* 0x000fce0000000000 */
[----:B-1----:R-:W-:Y:S05]  /*0230*/  CALL.ABS.NOINC R8 ;  /* 0x0000000008007343 */ /* 0x002fea0003c00000 */
.L_x_1:
[----:B------:R-:W-:Y:S05]  /*0240*/  EXIT ;  /* 0x000000000000794d */ /* 0x000fea0003800000 */
.L_x_2:
[----:B------:R-:W-:-:S00]  /*0250*/  BRA `(.L_x_2) ;  /* 0xfffffffc00fc7947 */ /* 0x000fc0000383ffff */
[----:B------:R-:W-:-:S00]  /*0260*/  NOP ;  /* 0x0000000000007918 */ /* 0x000fc00000000000 */
        /* <DEDUP_REMOVED lines=9> */
.L_x_3:


//--------------------- .nv.global.init           --------------------------
	.section	.nv.global.init,"aw",@progbits
.nv.global.init:
	.type		$str,@object
	.size		$str,($str$1 - $str)
$str:
        /*0000*/ 	.byte	0x47, 0x6c, 0x6f, 0x62, 0x61, 0x6c, 0x20, 0x49, 0x64, 0x78, 0x3a, 0x20, 0x25, 0x64, 0x2c, 0x20
        /*0010*/ 	.byte	0x56, 0x61, 0x6c, 0x75, 0x65, 0x3a, 0x20, 0x25, 0x64, 0x0a, 0x00
	.type		$str$1,@object
	.size		$str$1,(.L_1 - $str$1)
$str$1:
        /*001b*/ 	.byte	0x54, 0x68, 0x72, 0x65, 0x61, 0x64, 0x20, 0x49, 0x64, 0x3a, 0x20, 0x25, 0x64, 0x2c, 0x20, 0x42
        /*002b*/ 	.byte	0x6c, 0x6f, 0x63, 0x6b, 0x20, 0x49, 0x64, 0x3a, 0x20, 0x25, 0x64, 0x0a, 0x00
.L_1:


//--------------------- .nv.shared.reserved.0     --------------------------
	.section	.nv.shared.reserved.0,"aw",@nobits
	.weak		__nv_reservedSMEM_offset_0_alias
	.size		__nv_reservedSMEM_offset_0_alias, 0, 64
	.other		__nv_reservedSMEM_offset_0_alias,@"STO_CUDA_RESERVED_SHARED STV_DEFAULT"
__nv_reservedSMEM_offset_0_alias:
	.zero		0
	.zero		64


//--------------------- .nv.constant0._Z6threadPii --------------------------
	.section	.nv.constant0._Z6threadPii,"a",@progbits
	.sectionflags	@""
	.align	4
.nv.constant0._Z6threadPii:
	.zero		908


//--------------------- SYMBOLS --------------------------

	.type		.nv.reservedSmem.offset0,@object
	.size		.nv.reservedSmem.offset0,0x4
	.type		vprintf,@function
